	.headerflags	@"EF_CUDA_TEXMODE_UNIFIED EF_CUDA_64BIT_ADDRESS EF_CUDA_ACCELERATORS EF_CUDA_SM90 EF_CUDA_VIRTUAL_SM(EF_CUDA_SM90)"
	.elftype	@"ET_EXEC"


//--------------------- .nv.info                  --------------------------
	.section	.nv.info,"",@"SHT_CUDA_INFO"
	.align	4


	//----- nvinfo : EIATTR_REGCOUNT
	.align		4
        /*0000*/ 	.byte	0x04, 0x2f
        /*0002*/ 	.short	(.L_1 - .L_0)
	.align		4
.L_0:
        /*0004*/ 	.word	index@(triton_poi_fused_convolution_relu_10)
        /*0008*/ 	.word	0x0000000c


	//----- nvinfo : EIATTR_MIN_STACK_SIZE
	.align		4
.L_1:
        /*000c*/ 	.byte	0x04, 0x12
        /*000e*/ 	.short	(.L_3 - .L_2)
	.align		4
.L_2:
        /*0010*/ 	.word	index@(triton_poi_fused_convolution_relu_10)
        /*0014*/ 	.word	0x00000000


	//----- nvinfo : EIATTR_FRAME_SIZE
	.align		4
.L_3:
        /*0018*/ 	.byte	0x04, 0x11
        /*001a*/ 	.short	(.L_5 - .L_4)
	.align		4
.L_4:
        /*001c*/ 	.word	index@(triton_poi_fused_convolution_relu_10)
        /*0020*/ 	.word	0x00000000


	//----- nvinfo : EIATTR_MIN_STACK_SIZE
	.align		4
.L_5:
        /*0024*/ 	.byte	0x04, 0x12
        /*0026*/ 	.short	(.L_7 - .L_6)
	.align		4
.L_6:
        /*0028*/ 	.word	index@(triton_poi_fused_convolution_relu_10)
        /*002c*/ 	.word	0x00000000
.L_7:


//--------------------- .nv.info.triton_poi_fused_convolution_relu_10 --------------------------
	.section	.nv.info.triton_poi_fused_convolution_relu_10,"",@"SHT_CUDA_INFO"
	.sectionflags	@""
	.align	4


	//----- nvinfo : EIATTR_CUDA_API_VERSION
	.align		4
        /*0000*/ 	.byte	0x04, 0x37
        /*0002*/ 	.short	(.L_9 - .L_8)
.L_8:
        /*0004*/ 	.word	0x0000007c


	//----- nvinfo : EIATTR_KPARAM_INFO
	.align		4
.L_9:
        /*0008*/ 	.byte	0x04, 0x17
        /*000a*/ 	.short	(.L_11 - .L_10)
.L_10:
        /*000c*/ 	.word	0x00000000
        /*0010*/ 	.short	0x0002
        /*0012*/ 	.short	0x0010
        /*0014*/ 	.byte	0x00, 0xf0, 0x11, 0x00


	//----- nvinfo : EIATTR_KPARAM_INFO
	.align		4
.L_11:
        /*0018*/ 	.byte	0x04, 0x17
        /*001a*/ 	.short	(.L_13 - .L_12)
.L_12:
        /*001c*/ 	.word	0x00000000
        /*0020*/ 	.short	0x0001
        /*0022*/ 	.short	0x0008
        /*0024*/ 	.byte	0x00, 0xf4, 0x21, 0x00


	//----- nvinfo : EIATTR_KPARAM_INFO
	.align		4
.L_13:
        /*0028*/ 	.byte	0x04, 0x17
        /*002a*/ 	.short	(.L_15 - .L_14)
.L_14:
        /*002c*/ 	.word	0x00000000
        /*0030*/ 	.short	0x0000
        /*0032*/ 	.short	0x0000
        /*0034*/ 	.byte	0x00, 0xf4, 0x21, 0x00


	//----- nvinfo : EIATTR_SPARSE_MMA_MASK
	.align		4
.L_15:
        /*0038*/ 	.byte	0x03, 0x50
        /*003a*/ 	.short	0x0000


	//----- nvinfo : EIATTR_MAXREG_COUNT
	.align		4
        /*003c*/ 	.byte	0x03, 0x1b
        /*003e*/ 	.short	0x00ff


	//----- nvinfo : EIATTR_EXIT_INSTR_OFFSETS
	.align		4
        /*0040*/ 	.byte	0x04, 0x1c
        /*0042*/ 	.short	(.L_17 - .L_16)


	//   ....[0]....
.L_16:
        /*0044*/ 	.word	0x000001a0


	//   ....[1]....
        /*0048*/ 	.word	0x000001c0


	//----- nvinfo : EIATTR_REQNTID
	.align		4
.L_17:
        /*004c*/ 	.byte	0x04, 0x10
        /*004e*/ 	.short	(.L_19 - .L_18)
.L_18:
        /*0050*/ 	.word	0x00000080
        /*0054*/ 	.word	0x00000001
        /*0058*/ 	.word	0x00000001


	//----- nvinfo : EIATTR_CBANK_PARAM_SIZE
	.align		4
.L_19:
        /*005c*/ 	.byte	0x03, 0x19
        /*005e*/ 	.short	0x0014


	//----- nvinfo : EIATTR_PARAM_CBANK
	.align		4
        /*0060*/ 	.byte	0x04, 0x0a
        /*0062*/ 	.short	(.L_21 - .L_20)
	.align		4
.L_20:
        /*0064*/ 	.word	index@(.nv.constant0.triton_poi_fused_convolution_relu_10)
        /*0068*/ 	.short	0x0210
        /*006a*/ 	.short	0x0014


	//----- nvinfo : EIATTR_SW_WAR
	.align		4
.L_21:
        /*006c*/ 	.byte	0x04, 0x36
        /*006e*/ 	.short	(.L_23 - .L_22)
.L_22:
        /*0070*/ 	.word	0x00000008
.L_23:


//--------------------- .nv.callgraph             --------------------------
	.section	.nv.callgraph,"",@"SHT_CUDA_CALLGRAPH"
	.align	4
	.sectionentsize	8
	.align		4
        /*0000*/ 	.word	0x00000000
	.align		4
        /*0004*/ 	.word	0xffffffff
	.align		4
        /*0008*/ 	.word	0x00000000
	.align		4
        /*000c*/ 	.word	0xfffffffe
	.align		4
        /*0010*/ 	.word	0x00000000
	.align		4
        /*0014*/ 	.word	0xfffffffd
	.align		4
        /*0018*/ 	.word	0x00000000
	.align		4
        /*001c*/ 	.word	0xfffffffc


//--------------------- .text.triton_poi_fused_convolution_relu_10 --------------------------
	.section	.text.triton_poi_fused_convolution_relu_10,"ax",@progbits
	.align	128
        .global         triton_poi_fused_convolution_relu_10
        .type           triton_poi_fused_convolution_relu_10,@function
        .size           triton_poi_fused_convolution_relu_10,(.L_x_1 - triton_poi_fused_convolution_relu_10)
        .other          triton_poi_fused_convolution_relu_10,@"STO_CUDA_ENTRY STV_DEFAULT"
triton_poi_fused_convolution_relu_10:
.text.triton_poi_fused_convolution_relu_10:
[----:B------:R-:W0:Y:S02]  /*0000*/  LDC R1, c[0x0][0x28] ;  /* 0x00000a00ff017b82 */ /* 0x000e240000000800 */
[----:B------:R-:W1:Y:S01]  /*0010*/  S2R R0, SR_TID.X ;  /* 0x0000000000007919 */ /* 0x000e620000002100 */
[----:B------:R-:W2:Y:S01]  /*0020*/  LDC.64 R2, c[0x0][0x210] ;  /* 0x00008400ff027b82 */ /* 0x000ea20000000a00 */
[----:B------:R-:W-:Y:S01]  /*0030*/  ULDC.64 UR4, c[0x0][0x208] ;  /* 0x0000820000047ab9 */ /* 0x000fe20000000a00 */
[----:B------:R-:W3:Y:S06]  /*0040*/  S2R R7, SR_CTAID.X ;  /* 0x0000000000077919 */ /* 0x000eec0000002500 */
[----:B------:R-:W4:Y:S01]  /*0050*/  LDC.64 R4, c[0x0][0x218] ;  /* 0x00008600ff047b82 */ /* 0x000f220000000a00 */
[----:B-1----:R-:W-:-:S05]  /*0060*/  IMAD.SHL.U32 R0, R0, 0x2, RZ ;  /* 0x0000000200007824 */ /* 0x002fca00078e00ff */
[----:B------:R-:W-:-:S05]  /*0070*/  LOP3.LUT R0, R0, 0xfe, RZ, 0xc0, !PT ;  /* 0x000000fe00007812 */ /* 0x000fca00078ec0ff */
[----:B---3--:R-:W-:-:S04]  /*0080*/  IMAD R7, R7, 0x100, R0 ;  /* 0x0000010007077824 */ /* 0x008fc800078e0200 */
[C---:B------:R-:W-:Y:S01]  /*0090*/  IMAD.HI R0, R7.reuse, 0x2aaaaaab, RZ ;  /* 0x2aaaaaab07007827 */ /* 0x040fe200078e02ff */
[----:B------:R-:W-:-:S03]  /*00a0*/  ISETP.GE.AND P2, PT, R7, 0x3600, PT ;  /* 0x000036000700780c */ /* 0x000fc60003f46270 */
[----:B--2---:R-:W-:Y:S01]  /*00b0*/  IMAD.WIDE R2, R7, 0x4, R2 ;  /* 0x0000000407027825 */ /* 0x004fe200078e0202 */
[----:B------:R-:W-:-:S04]  /*00c0*/  SHF.R.U32.HI R9, RZ, 0x1f, R0 ;  /* 0x0000001fff097819 */ /* 0x000fc80000011600 */
[----:B------:R-:W-:-:S05]  /*00d0*/  LEA.HI R0, R0, R9, RZ, 0x1a ;  /* 0x0000000900007211 */ /* 0x000fca00078fd0ff */
[----:B------:R-:W-:Y:S01]  /*00e0*/  IMAD R9, R0, -0x180, R7 ;  /* 0xfffffe8000097824 */ /* 0x000fe200078e0207 */
[----:B------:R-:W-:-:S03]  /*00f0*/  CS2R R6, SRZ ;  /* 0x0000000000067805 */ /* 0x000fc6000001ff00 */
[----:B----4-:R-:W-:Y:S01]  /*0100*/  IMAD.WIDE R4, R9, 0x4, R4 ;  /* 0x0000000409047825 */ /* 0x010fe200078e0204 */
[----:B------:R-:W-:Y:S02]  /*0110*/  CS2R R8, SRZ ;  /* 0x0000000000087805 */ /* 0x000fe4000001ff00 */
[----:B------:R-:W2:Y:S04]  /*0120*/  @!P2 LDG.E.64 R6, desc[UR4][R2.64] ;  /* 0x000000040206a981 */ /* 0x000ea8000c1e1b00 */
[----:B------:R-:W2:Y:S02]  /*0130*/  @!P2 LDG.E.EL.64 R8, desc[UR4][R4.64] ;  /* 0x000000040408a981 */ /* 0x000ea4000c2e1b00 */
[----:B--2---:R-:W-:Y:S01]  /*0140*/  FSETP.GEU.AND P0, PT, R6, -R8, PT ;  /* 0x800000080600720b */ /* 0x004fe20003f0e000 */
[----:B------:R-:W-:Y:S01]  /*0150*/  FADD R6, R8, R6 ;  /* 0x0000000608067221 */ /* 0x000fe20000000000 */
[----:B------:R-:W-:Y:S01]  /*0160*/  FADD R0, R9, R7 ;  /* 0x0000000709007221 */ /* 0x000fe20000000000 */
[----:B------:R-:W-:-:S03]  /*0170*/  FSETP.GEU.AND P1, PT, R7, -R9, PT ;  /* 0x800000090700720b */ /* 0x000fc60003f2e000 */
[----:B------:R-:W-:Y:S02]  /*0180*/  FSEL R6, R6, RZ, P0 ;  /* 0x000000ff06067208 */ /* 0x000fe40000000000 */
[----:B------:R-:W-:Y:S01]  /*0190*/  FSEL R7, R0, RZ, P1 ;  /* 0x000000ff00077208 */ /* 0x000fe20000800000 */
[----:B------:R-:W-:Y:S07]  /*01a0*/  @P2 EXIT ;  /* 0x000000000000294d */ /* 0x000fee0003800000 */
[----:B------:R-:W-:Y:S01]  /*01b0*/  STG.E.64 desc[UR4][R2.64], R6 ;  /* 0x0000000602007986 */ /* 0x000fe2000c101b04 */
[----:B------:R-:W-:Y:S05]  /*01c0*/  EXIT ;  /* 0x000000000000794d */ /* 0x000fea0003800000 */
.L_x_0:
[----:B------:R-:W-:-:S00]  /*01d0*/  BRA `(.L_x_0) ;  /* 0xfffffffc00fc7947 */ /* 0x000fc0000383ffff */
[----:B------:R-:W-:-:S00]  /*01e0*/  NOP ;  /* 0x0000000000007918 */ /* 0x000fc00000000000 */
        /* <DEDUP_REMOVED lines=9> */
.L_x_1:


//--------------------- .nv.constant0.triton_poi_fused_convolution_relu_10 --------------------------
	.section	.nv.constant0.triton_poi_fused_convolution_relu_10,"a",@progbits
	.sectionflags	@""
	.align	4
.nv.constant0.triton_poi_fused_convolution_relu_10:
	.zero		548
